//
// Generated by NVIDIA NVVM Compiler
//
// Compiler Build ID: CL-36424714
// Cuda compilation tools, release 13.0, V13.0.88
// Based on NVVM 20.0.0
//

.version 9.0
.target sm_100
.address_size 64

	// .globl	_Z6warmUpPfS_i
// _ZZ15sumUnrollSharedPfS_iE12shared_array has been demoted

.visible .entry _Z6warmUpPfS_i(
	.param .u64 .ptr .align 1 _Z6warmUpPfS_i_param_0,
	.param .u64 .ptr .align 1 _Z6warmUpPfS_i_param_1,
	.param .u32 _Z6warmUpPfS_i_param_2
)
{
	.reg .pred 	%p<2>;
	.reg .b32 	%r<5>;
	.reg .b32 	%f<2>;
	.reg .b64 	%rd<9>;

	ld.param.u64 	%rd2, [_Z6warmUpPfS_i_param_0];
	ld.param.u64 	%rd3, [_Z6warmUpPfS_i_param_1];
	cvta.to.global.u64 	%rd1, %rd3;
	mov.u32 	%r1, %tid.x;
	setp.ne.s32 	%p1, %r1, 0;
	@%p1 bra 	$L__BB0_2;
	mov.u32 	%r2, %ctaid.x;
	cvta.to.global.u64 	%rd4, %rd2;
	mov.u32 	%r3, %ntid.x;
	mul.lo.s32 	%r4, %r2, %r3;
	mul.wide.u32 	%rd5, %r4, 4;
	add.s64 	%rd6, %rd1, %rd5;
	ld.global.f32 	%f1, [%rd6];
	mul.wide.u32 	%rd7, %r2, 4;
	add.s64 	%rd8, %rd4, %rd7;
	st.global.f32 	[%rd8], %f1;
$L__BB0_2:
	ret;

}
	// .globl	_Z15sumUnrollGlobalPfS_i
.visible .entry _Z15sumUnrollGlobalPfS_i(
	.param .u64 .ptr .align 1 _Z15sumUnrollGlobalPfS_i_param_0,
	.param .u64 .ptr .align 1 _Z15sumUnrollGlobalPfS_i_param_1,
	.param .u32 _Z15sumUnrollGlobalPfS_i_param_2
)
{
	.reg .pred 	%p<16>;
	.reg .b32 	%r<11>;
	.reg .b32 	%f<32>;
	.reg .b64 	%rd<11>;

	ld.param.u64 	%rd3, [_Z15sumUnrollGlobalPfS_i_param_0];
	ld.param.u64 	%rd4, [_Z15sumUnrollGlobalPfS_i_param_1];
	ld.param.u32 	%r5, [_Z15sumUnrollGlobalPfS_i_param_2];
	mov.u32 	%r1, %ctaid.x;
	mov.u32 	%r2, %ntid.x;
	mul.lo.s32 	%r3, %r1, %r2;
	mov.u32 	%r4, %tid.x;
	add.s32 	%r6, %r3, %r4;
	setp.gt.u32 	%p1, %r6, %r5;
	@%p1 bra 	$L__BB1_12;
	cvta.to.global.u64 	%rd5, %rd4;
	mul.wide.u32 	%rd6, %r3, 4;
	add.s64 	%rd1, %rd5, %rd6;
	setp.lt.u32 	%p2, %r2, 1024;
	setp.gt.u32 	%p3, %r4, 511;
	mul.wide.u32 	%rd7, %r4, 4;
	add.s64 	%rd2, %rd1, %rd7;
	or.pred  	%p4, %p2, %p3;
	@%p4 bra 	$L__BB1_3;
	ld.global.f32 	%f1, [%rd2+2048];
	ld.global.f32 	%f2, [%rd2];
	add.f32 	%f3, %f1, %f2;
	st.global.f32 	[%rd2], %f3;
$L__BB1_3:
	bar.sync 	0;
	setp.lt.u32 	%p5, %r2, 512;
	setp.gt.u32 	%p6, %r4, 255;
	or.pred  	%p7, %p5, %p6;
	@%p7 bra 	$L__BB1_5;
	ld.global.f32 	%f4, [%rd2+1024];
	ld.global.f32 	%f5, [%rd2];
	add.f32 	%f6, %f4, %f5;
	st.global.f32 	[%rd2], %f6;
$L__BB1_5:
	bar.sync 	0;
	setp.lt.u32 	%p8, %r2, 256;
	setp.gt.u32 	%p9, %r4, 127;
	or.pred  	%p10, %p8, %p9;
	@%p10 bra 	$L__BB1_7;
	ld.global.f32 	%f7, [%rd2+512];
	ld.global.f32 	%f8, [%rd2];
	add.f32 	%f9, %f7, %f8;
	st.global.f32 	[%rd2], %f9;
$L__BB1_7:
	bar.sync 	0;
	setp.lt.u32 	%p11, %r2, 128;
	setp.gt.u32 	%p12, %r4, 63;
	or.pred  	%p13, %p11, %p12;
	@%p13 bra 	$L__BB1_9;
	ld.global.f32 	%f10, [%rd2+256];
	ld.global.f32 	%f11, [%rd2];
	add.f32 	%f12, %f10, %f11;
	st.global.f32 	[%rd2], %f12;
$L__BB1_9:
	bar.sync 	0;
	setp.gt.u32 	%p14, %r4, 31;
	@%p14 bra 	$L__BB1_12;
	ld.volatile.global.f32 	%f13, [%rd2+128];
	ld.volatile.global.f32 	%f14, [%rd2];
	add.f32 	%f15, %f13, %f14;
	st.volatile.global.f32 	[%rd2], %f15;
	ld.volatile.global.f32 	%f16, [%rd2+64];
	ld.volatile.global.f32 	%f17, [%rd2];
	add.f32 	%f18, %f16, %f17;
	st.volatile.global.f32 	[%rd2], %f18;
	ld.volatile.global.f32 	%f19, [%rd2+32];
	ld.volatile.global.f32 	%f20, [%rd2];
	add.f32 	%f21, %f19, %f20;
	st.volatile.global.f32 	[%rd2], %f21;
	ld.volatile.global.f32 	%f22, [%rd2+16];
	ld.volatile.global.f32 	%f23, [%rd2];
	add.f32 	%f24, %f22, %f23;
	st.volatile.global.f32 	[%rd2], %f24;
	ld.volatile.global.f32 	%f25, [%rd2+8];
	ld.volatile.global.f32 	%f26, [%rd2];
	add.f32 	%f27, %f25, %f26;
	st.volatile.global.f32 	[%rd2], %f27;
	ld.volatile.global.f32 	%f28, [%rd2+4];
	ld.volatile.global.f32 	%f29, [%rd2];
	add.f32 	%f30, %f28, %f29;
	st.volatile.global.f32 	[%rd2], %f30;
	setp.ne.s32 	%p15, %r4, 0;
	@%p15 bra 	$L__BB1_12;
	ld.global.f32 	%f31, [%rd1];
	cvta.to.global.u64 	%rd8, %rd3;
	mul.wide.u32 	%rd9, %r1, 4;
	add.s64 	%rd10, %rd8, %rd9;
	st.global.f32 	[%rd10], %f31;
$L__BB1_12:
	ret;

}
	// .globl	_Z15sumUnrollSharedPfS_i
.visible .entry _Z15sumUnrollSharedPfS_i(
	.param .u64 .ptr .align 1 _Z15sumUnrollSharedPfS_i_param_0,
	.param .u64 .ptr .align 1 _Z15sumUnrollSharedPfS_i_param_1,
	.param .u32 _Z15sumUnrollSharedPfS_i_param_2
)
{
	.reg .pred 	%p<16>;
	.reg .b32 	%r<14>;
	.reg .b32 	%f<33>;
	.reg .b64 	%rd<12>;
	// demoted variable
	.shared .align 4 .b8 _ZZ15sumUnrollSharedPfS_iE12shared_array[512];
	ld.param.u64 	%rd1, [_Z15sumUnrollSharedPfS_i_param_0];
	ld.param.u64 	%rd2, [_Z15sumUnrollSharedPfS_i_param_1];
	ld.param.u32 	%r6, [_Z15sumUnrollSharedPfS_i_param_2];
	mov.u32 	%r1, %ctaid.x;
	mov.u32 	%r2, %ntid.x;
	mul.lo.s32 	%r3, %r1, %r2;
	mov.u32 	%r4, %tid.x;
	add.s32 	%r7, %r3, %r4;
	setp.gt.u32 	%p1, %r7, %r6;
	@%p1 bra 	$L__BB2_12;
	cvta.to.global.u64 	%rd3, %rd2;
	cvt.u64.u32 	%rd4, %r3;
	cvt.u64.u32 	%rd5, %r4;
	add.s64 	%rd6, %rd4, %rd5;
	shl.b64 	%rd7, %rd6, 2;
	add.s64 	%rd8, %rd3, %rd7;
	ld.global.f32 	%f1, [%rd8];
	shl.b32 	%r9, %r4, 2;
	mov.u32 	%r10, _ZZ15sumUnrollSharedPfS_iE12shared_array;
	add.s32 	%r5, %r10, %r9;
	st.shared.f32 	[%r5], %f1;
	bar.sync 	0;
	setp.lt.u32 	%p2, %r2, 1024;
	setp.gt.u32 	%p3, %r4, 511;
	or.pred  	%p4, %p2, %p3;
	@%p4 bra 	$L__BB2_3;
	ld.shared.f32 	%f2, [%r5+2048];
	ld.shared.f32 	%f3, [%r5];
	add.f32 	%f4, %f2, %f3;
	st.shared.f32 	[%r5], %f4;
$L__BB2_3:
	bar.sync 	0;
	setp.lt.u32 	%p5, %r2, 512;
	setp.gt.u32 	%p6, %r4, 255;
	or.pred  	%p7, %p5, %p6;
	@%p7 bra 	$L__BB2_5;
	ld.shared.f32 	%f5, [%r5+1024];
	ld.shared.f32 	%f6, [%r5];
	add.f32 	%f7, %f5, %f6;
	st.shared.f32 	[%r5], %f7;
$L__BB2_5:
	bar.sync 	0;
	setp.lt.u32 	%p8, %r2, 256;
	setp.gt.u32 	%p9, %r4, 127;
	or.pred  	%p10, %p8, %p9;
	@%p10 bra 	$L__BB2_7;
	ld.shared.f32 	%f8, [%r5+512];
	ld.shared.f32 	%f9, [%r5];
	add.f32 	%f10, %f8, %f9;
	st.shared.f32 	[%r5], %f10;
$L__BB2_7:
	bar.sync 	0;
	setp.lt.u32 	%p11, %r2, 128;
	setp.gt.u32 	%p12, %r4, 63;
	or.pred  	%p13, %p11, %p12;
	@%p13 bra 	$L__BB2_9;
	ld.shared.f32 	%f11, [%r5+256];
	ld.shared.f32 	%f12, [%r5];
	add.f32 	%f13, %f11, %f12;
	st.shared.f32 	[%r5], %f13;
$L__BB2_9:
	bar.sync 	0;
	setp.gt.u32 	%p14, %r4, 31;
	@%p14 bra 	$L__BB2_12;
	ld.volatile.shared.f32 	%f14, [%r5+128];
	ld.volatile.shared.f32 	%f15, [%r5];
	add.f32 	%f16, %f14, %f15;
	st.volatile.shared.f32 	[%r5], %f16;
	ld.volatile.shared.f32 	%f17, [%r5+64];
	ld.volatile.shared.f32 	%f18, [%r5];
	add.f32 	%f19, %f17, %f18;
	st.volatile.shared.f32 	[%r5], %f19;
	ld.volatile.shared.f32 	%f20, [%r5+32];
	ld.volatile.shared.f32 	%f21, [%r5];
	add.f32 	%f22, %f20, %f21;
	st.volatile.shared.f32 	[%r5], %f22;
	ld.volatile.shared.f32 	%f23, [%r5+16];
	ld.volatile.shared.f32 	%f24, [%r5];
	add.f32 	%f25, %f23, %f24;
	st.volatile.shared.f32 	[%r5], %f25;
	ld.volatile.shared.f32 	%f26, [%r5+8];
	ld.volatile.shared.f32 	%f27, [%r5];
	add.f32 	%f28, %f26, %f27;
	st.volatile.shared.f32 	[%r5], %f28;
	ld.volatile.shared.f32 	%f29, [%r5+4];
	ld.volatile.shared.f32 	%f30, [%r5];
	add.f32 	%f31, %f29, %f30;
	st.volatile.shared.f32 	[%r5], %f31;
	setp.ne.s32 	%p15, %r4, 0;
	@%p15 bra 	$L__BB2_12;
	ld.shared.f32 	%f32, [_ZZ15sumUnrollSharedPfS_iE12shared_array];
	cvta.to.global.u64 	%rd9, %rd1;
	mul.wide.u32 	%rd10, %r1, 4;
	add.s64 	%rd11, %rd9, %rd10;
	st.global.f32 	[%rd11], %f32;
$L__BB2_12:
	ret;

}


// ===== COMPILED SASS (sm_100) =====

	.target	sm_100

	.elftype	@"ET_EXEC"


//--------------------- .note.nv.tkinfo           --------------------------
	.section	.note.nv.tkinfo,"",@"SHT_NOTE"
	.sectionflags	@"SHF_NOTE_NV_TKINFO"
	.tkinfo
        /*0018*/ 	.word	0x00000002
        /*0030*/ 	.string	""
        /*0030*/ 	.string	"ptxas"
        /*0030*/ 	.string	"Cuda compilation tools, release 13.0, V13.0.88"
        /*0030*/ 	.string	"Build cuda_13.0.r13.0/compiler.36424714_0"
        /*0030*/ 	.string	"-arch sm_100 -m 64 "



//--------------------- .note.nv.cuinfo           --------------------------
	.section	.note.nv.cuinfo,"",@"SHT_NOTE"
	.sectionflags	@"SHF_NOTE_NV_CUINFO"
        /*0018*/ 	.short	0x0002
        /*001a*/ 	.short	0x0064
        /*001c*/ 	.short	0x0082
	.zero		2


//--------------------- .nv.info                  --------------------------
	.section	.nv.info,"",@"SHT_CUDA_INFO"
	.align	4


	//----- nvinfo : EIATTR_REGCOUNT
	.align		4
        /*0000*/ 	.byte	0x04, 0x2f
        /*0002*/ 	.short	(.L_1 - .L_0)
	.align		4
.L_0:
        /*0004*/ 	.word	index@(_Z6warmUpPfS_i)
        /*0008*/ 	.word	0x0000000a


	//----- nvinfo : EIATTR_FRAME_SIZE
	.align		4
.L_1:
        /*000c*/ 	.byte	0x04, 0x11
        /*000e*/ 	.short	(.L_3 - .L_2)
	.align		4
.L_2:
        /*0010*/ 	.word	index@(_Z6warmUpPfS_i)
        /*0014*/ 	.word	0x00000000


	//----- nvinfo : EIATTR_REGCOUNT
	.align		4
.L_3:
        /*0018*/ 	.byte	0x04, 0x2f
        /*001a*/ 	.short	(.L_5 - .L_4)
	.align		4
.L_4:
        /*001c*/ 	.word	index@(_Z15sumUnrollGlobalPfS_i)
        /*0020*/ 	.word	0x00000012


	//----- nvinfo : EIATTR_FRAME_SIZE
	.align		4
.L_5:
        /*0024*/ 	.byte	0x04, 0x11
        /*0026*/ 	.short	(.L_7 - .L_6)
	.align		4
.L_6:
        /*0028*/ 	.word	index@(_Z15sumUnrollGlobalPfS_i)
        /*002c*/ 	.word	0x00000000


	//----- nvinfo : EIATTR_REGCOUNT
	.align		4
.L_7:
        /*0030*/ 	.byte	0x04, 0x2f
        /*0032*/ 	.short	(.L_9 - .L_8)
	.align		4
.L_8:
        /*0034*/ 	.word	index@(_Z15sumUnrollSharedPfS_i)
        /*0038*/ 	.word	0x0000000d


	//----- nvinfo : EIATTR_FRAME_SIZE
	.align		4
.L_9:
        /*003c*/ 	.byte	0x04, 0x11
        /*003e*/ 	.short	(.L_11 - .L_10)
	.align		4
.L_10:
        /*0040*/ 	.word	index@(_Z15sumUnrollSharedPfS_i)
        /*0044*/ 	.word	0x00000000


	//----- nvinfo : EIATTR_MIN_STACK_SIZE
	.align		4
.L_11:
        /*0048*/ 	.byte	0x04, 0x12
        /*004a*/ 	.short	(.L_13 - .L_12)
	.align		4
.L_12:
        /*004c*/ 	.word	index@(_Z15sumUnrollSharedPfS_i)
        /*0050*/ 	.word	0x00000000


	//----- nvinfo : EIATTR_MIN_STACK_SIZE
	.align		4
.L_13:
        /*0054*/ 	.byte	0x04, 0x12
        /*0056*/ 	.short	(.L_15 - .L_14)
	.align		4
.L_14:
        /*0058*/ 	.word	index@(_Z15sumUnrollGlobalPfS_i)
        /*005c*/ 	.word	0x00000000


	//----- nvinfo : EIATTR_MIN_STACK_SIZE
	.align		4
.L_15:
        /*0060*/ 	.byte	0x04, 0x12
        /*0062*/ 	.short	(.L_17 - .L_16)
	.align		4
.L_16:
        /*0064*/ 	.word	index@(_Z6warmUpPfS_i)
        /*0068*/ 	.word	0x00000000
.L_17:


//--------------------- .nv.compat                --------------------------
	.section	.nv.compat,"",@"SHT_CUDA_COMPAT_INFO"
	.align	4
        /*0000*/ 	.byte	0x02, 0x09, 0x00, 0x00, 0x02, 0x02, 0x01, 0x00, 0x02, 0x05, 0x05, 0x00, 0x03, 0x07, 0x01, 0x01
        /*0010*/ 	.byte	0x02, 0x03, 0x00, 0x00, 0x02, 0x06, 0x01, 0x00, 0x04, 0x0b, 0x08, 0x00, 0x09, 0x00, 0x00, 0x00
        /*0020*/ 	.byte	0x00, 0x00, 0x00, 0x00


//--------------------- .nv.info._Z15sumUnrollSharedPfS_i --------------------------
	.section	.nv.info._Z15sumUnrollSharedPfS_i,"",@"SHT_CUDA_INFO"
	.sectionflags	@""
	.align	4


	//----- nvinfo : EIATTR_CUDA_API_VERSION
	.align		4
        /*0000*/ 	.byte	0x04, 0x37
        /*0002*/ 	.short	(.L_19 - .L_18)
.L_18:
        /*0004*/ 	.word	0x00000082


	//----- nvinfo : EIATTR_KPARAM_INFO
	.align		4
.L_19:
        /*0008*/ 	.byte	0x04, 0x17
        /*000a*/ 	.short	(.L_21 - .L_20)
.L_20:
        /*000c*/ 	.word	0x00000000
        /*0010*/ 	.short	0x0002
        /*0012*/ 	.short	0x0010
        /*0014*/ 	.byte	0x00, 0xf0, 0x11, 0x00


	//----- nvinfo : EIATTR_KPARAM_INFO
	.align		4
.L_21:
        /*0018*/ 	.byte	0x04, 0x17
        /*001a*/ 	.short	(.L_23 - .L_22)
.L_22:
        /*001c*/ 	.word	0x00000000
        /*0020*/ 	.short	0x0001
        /*0022*/ 	.short	0x0008
        /*0024*/ 	.byte	0x00, 0xf5, 0x21, 0x00


	//----- nvinfo : EIATTR_KPARAM_INFO
	.align		4
.L_23:
        /*0028*/ 	.byte	0x04, 0x17
        /*002a*/ 	.short	(.L_25 - .L_24)
.L_24:
        /*002c*/ 	.word	0x00000000
        /*0030*/ 	.short	0x0000
        /*0032*/ 	.short	0x0000
        /*0034*/ 	.byte	0x00, 0xf5, 0x21, 0x00


	//----- nvinfo : EIATTR_SPARSE_MMA_MASK
	.align		4
.L_25:
        /*0038*/ 	.byte	0x03, 0x50
        /*003a*/ 	.short	0x0000


	//----- nvinfo : EIATTR_MAXREG_COUNT
	.align		4
        /*003c*/ 	.byte	0x03, 0x1b
        /*003e*/ 	.short	0x00ff


	//----- nvinfo : EIATTR_NUM_BARRIERS
	.align		4
        /*0040*/ 	.byte	0x02, 0x4c
        /*0042*/ 	.byte	0x01
	.zero		1


	//----- nvinfo : EIATTR_MERCURY_ISA_VERSION
	.align		4
        /*0044*/ 	.byte	0x03, 0x5f
        /*0046*/ 	.short	0x0101


	//----- nvinfo : EIATTR_VRC_CTA_INIT_COUNT
	.align		4
        /*0048*/ 	.byte	0x02, 0x4a
	.zero		1
	.zero		1


	//----- nvinfo : EIATTR_EXIT_INSTR_OFFSETS
	.align		4
        /*004c*/ 	.byte	0x04, 0x1c
        /*004e*/ 	.short	(.L_27 - .L_26)


	//   ....[0]....
.L_26:
        /*0050*/ 	.word	0x00000080


	//   ....[1]....
        /*0054*/ 	.word	0x00000330


	//   ....[2]....
        /*0058*/ 	.word	0x000004d0


	//   ....[3]....
        /*005c*/ 	.word	0x00000520


	//----- nvinfo : EIATTR_CBANK_PARAM_SIZE
	.align		4
.L_27:
        /*0060*/ 	.byte	0x03, 0x19
        /*0062*/ 	.short	0x0014


	//----- nvinfo : EIATTR_PARAM_CBANK
	.align		4
        /*0064*/ 	.byte	0x04, 0x0a
        /*0066*/ 	.short	(.L_29 - .L_28)
	.align		4
.L_28:
        /*0068*/ 	.word	index@(.nv.constant0._Z15sumUnrollSharedPfS_i)
        /*006c*/ 	.short	0x0380
        /*006e*/ 	.short	0x0014


	//----- nvinfo : EIATTR_SW_WAR
	.align		4
.L_29:
        /*0070*/ 	.byte	0x04, 0x36
        /*0072*/ 	.short	(.L_31 - .L_30)
.L_30:
        /*0074*/ 	.word	0x00000008
.L_31:


//--------------------- .nv.info._Z15sumUnrollGlobalPfS_i --------------------------
	.section	.nv.info._Z15sumUnrollGlobalPfS_i,"",@"SHT_CUDA_INFO"
	.sectionflags	@""
	.align	4


	//----- nvinfo : EIATTR_CUDA_API_VERSION
	.align		4
        /*0000*/ 	.byte	0x04, 0x37
        /*0002*/ 	.short	(.L_33 - .L_32)
.L_32:
        /*0004*/ 	.word	0x00000082


	//----- nvinfo : EIATTR_KPARAM_INFO
	.align		4
.L_33:
        /*0008*/ 	.byte	0x04, 0x17
        /*000a*/ 	.short	(.L_35 - .L_34)
.L_34:
        /*000c*/ 	.word	0x00000000
        /*0010*/ 	.short	0x0002
        /*0012*/ 	.short	0x0010
        /*0014*/ 	.byte	0x00, 0xf0, 0x11, 0x00


	//----- nvinfo : EIATTR_KPARAM_INFO
	.align		4
.L_35:
        /*0018*/ 	.byte	0x04, 0x17
        /*001a*/ 	.short	(.L_37 - .L_36)
.L_36:
        /*001c*/ 	.word	0x00000000
        /*0020*/ 	.short	0x0001
        /*0022*/ 	.short	0x0008
        /*0024*/ 	.byte	0x00, 0xf5, 0x21, 0x00


	//----- nvinfo : EIATTR_KPARAM_INFO
	.align		4
.L_37:
        /*0028*/ 	.byte	0x04, 0x17
        /*002a*/ 	.short	(.L_39 - .L_38)
.L_38:
        /*002c*/ 	.word	0x00000000
        /*0030*/ 	.short	0x0000
        /*0032*/ 	.short	0x0000
        /*0034*/ 	.byte	0x00, 0xf5, 0x21, 0x00


	//----- nvinfo : EIATTR_SPARSE_MMA_MASK
	.align		4
.L_39:
        /*0038*/ 	.byte	0x03, 0x50
        /*003a*/ 	.short	0x0000


	//----- nvinfo : EIATTR_MAXREG_COUNT
	.align		4
        /*003c*/ 	.byte	0x03, 0x1b
        /*003e*/ 	.short	0x00ff


	//----- nvinfo : EIATTR_NUM_BARRIERS
	.align		4
        /*0040*/ 	.byte	0x02, 0x4c
        /*0042*/ 	.byte	0x01
	.zero		1


	//----- nvinfo : EIATTR_MERCURY_ISA_VERSION
	.align		4
        /*0044*/ 	.byte	0x03, 0x5f
        /*0046*/ 	.short	0x0101


	//----- nvinfo : EIATTR_VRC_CTA_INIT_COUNT
	.align		4
        /*0048*/ 	.byte	0x02, 0x4a
	.zero		1
	.zero		1


	//----- nvinfo : EIATTR_EXIT_INSTR_OFFSETS
	.align		4
        /*004c*/ 	.byte	0x04, 0x1c
        /*004e*/ 	.short	(.L_41 - .L_40)


	//   ....[0]....
.L_40:
        /*0050*/ 	.word	0x00000080


	//   ....[1]....
        /*0054*/ 	.word	0x00000360


	//   ....[2]....
        /*0058*/ 	.word	0x00000500


	//   ....[3]....
        /*005c*/ 	.word	0x00000550


	//----- nvinfo : EIATTR_CRS_STACK_SIZE
	.align		4
.L_41:
        /*0060*/ 	.byte	0x04, 0x1e
        /*0062*/ 	.short	(.L_43 - .L_42)
.L_42:
        /*0064*/ 	.word	0x00000000


	//----- nvinfo : EIATTR_CBANK_PARAM_SIZE
	.align		4
.L_43:
        /*0068*/ 	.byte	0x03, 0x19
        /*006a*/ 	.short	0x0014


	//----- nvinfo : EIATTR_PARAM_CBANK
	.align		4
        /*006c*/ 	.byte	0x04, 0x0a
        /*006e*/ 	.short	(.L_45 - .L_44)
	.align		4
.L_44:
        /*0070*/ 	.word	index@(.nv.constant0._Z15sumUnrollGlobalPfS_i)
        /*0074*/ 	.short	0x0380
        /*0076*/ 	.short	0x0014


	//----- nvinfo : EIATTR_SW_WAR
	.align		4
.L_45:
        /*0078*/ 	.byte	0x04, 0x36
        /*007a*/ 	.short	(.L_47 - .L_46)
.L_46:
        /*007c*/ 	.word	0x00000008
.L_47:


//--------------------- .nv.info._Z6warmUpPfS_i   --------------------------
	.section	.nv.info._Z6warmUpPfS_i,"",@"SHT_CUDA_INFO"
	.sectionflags	@""
	.align	4


	//----- nvinfo : EIATTR_CUDA_API_VERSION
	.align		4
        /*0000*/ 	.byte	0x04, 0x37
        /*0002*/ 	.short	(.L_49 - .L_48)
.L_48:
        /*0004*/ 	.word	0x00000082


	//----- nvinfo : EIATTR_KPARAM_INFO
	.align		4
.L_49:
        /*0008*/ 	.byte	0x04, 0x17
        /*000a*/ 	.short	(.L_51 - .L_50)
.L_50:
        /*000c*/ 	.word	0x00000000
        /*0010*/ 	.short	0x0002
        /*0012*/ 	.short	0x0010
        /*0014*/ 	.byte	0x00, 0xf0, 0x11, 0x00


	//----- nvinfo : EIATTR_KPARAM_INFO
	.align		4
.L_51:
        /*0018*/ 	.byte	0x04, 0x17
        /*001a*/ 	.short	(.L_53 - .L_52)
.L_52:
        /*001c*/ 	.word	0x00000000
        /*0020*/ 	.short	0x0001
        /*0022*/ 	.short	0x0008
        /*0024*/ 	.byte	0x00, 0xf5, 0x21, 0x00


	//----- nvinfo : EIATTR_KPARAM_INFO
	.align		4
.L_53:
        /*0028*/ 	.byte	0x04, 0x17
        /*002a*/ 	.short	(.L_55 - .L_54)
.L_54:
        /*002c*/ 	.word	0x00000000
        /*0030*/ 	.short	0x0000
        /*0032*/ 	.short	0x0000
        /*0034*/ 	.byte	0x00, 0xf5, 0x21, 0x00


	//----- nvinfo : EIATTR_SPARSE_MMA_MASK
	.align		4
.L_55:
        /*0038*/ 	.byte	0x03, 0x50
        /*003a*/ 	.short	0x0000


	//----- nvinfo : EIATTR_MAXREG_COUNT
	.align		4
        /*003c*/ 	.byte	0x03, 0x1b
        /*003e*/ 	.short	0x00ff


	//----- nvinfo : EIATTR_MERCURY_ISA_VERSION
	.align		4
        /*0040*/ 	.byte	0x03, 0x5f
        /*0042*/ 	.short	0x0101


	//----- nvinfo : EIATTR_VRC_CTA_INIT_COUNT
	.align		4
        /*0044*/ 	.byte	0x02, 0x4a
	.zero		1
	.zero		1


	//----- nvinfo : EIATTR_EXIT_INSTR_OFFSETS
	.align		4
        /*0048*/ 	.byte	0x04, 0x1c
        /*004a*/ 	.short	(.L_57 - .L_56)


	//   ....[0]....
.L_56:
        /*004c*/ 	.word	0x00000030


	//   ....[1]....
        /*0050*/ 	.word	0x000000e0


	//----- nvinfo : EIATTR_CBANK_PARAM_SIZE
	.align		4
.L_57:
        /*0054*/ 	.byte	0x03, 0x19
        /*0056*/ 	.short	0x0014


	//----- nvinfo : EIATTR_PARAM_CBANK
	.align		4
        /*0058*/ 	.byte	0x04, 0x0a
        /*005a*/ 	.short	(.L_59 - .L_58)
	.align		4
.L_58:
        /*005c*/ 	.word	index@(.nv.constant0._Z6warmUpPfS_i)
        /*0060*/ 	.short	0x0380
        /*0062*/ 	.short	0x0014


	//----- nvinfo : EIATTR_SW_WAR
	.align		4
.L_59:
        /*0064*/ 	.byte	0x04, 0x36
        /*0066*/ 	.short	(.L_61 - .L_60)
.L_60:
        /*0068*/ 	.word	0x00000008
.L_61:


//--------------------- .nv.callgraph             --------------------------
	.section	.nv.callgraph,"",@"SHT_CUDA_CALLGRAPH"
	.align	4
	.sectionentsize	8
	.align		4
        /*0000*/ 	.word	0x00000000
	.align		4
        /*0004*/ 	.word	0xffffffff
	.align		4
        /*0008*/ 	.word	0x00000000
	.align		4
        /*000c*/ 	.word	0xfffffffe
	.align		4
        /*0010*/ 	.word	0x00000000
	.align		4
        /*0014*/ 	.word	0xfffffffd
	.align		4
        /*0018*/ 	.word	0x00000000
	.align		4
        /*001c*/ 	.word	0xfffffffc


//--------------------- .text._Z15sumUnrollSharedPfS_i --------------------------
	.section	.text._Z15sumUnrollSharedPfS_i,"ax",@progbits
	.align	128
        .global         _Z15sumUnrollSharedPfS_i
        .type           _Z15sumUnrollSharedPfS_i,@function
        .size           _Z15sumUnrollSharedPfS_i,(.L_x_11 - _Z15sumUnrollSharedPfS_i)
        .other          _Z15sumUnrollSharedPfS_i,@"STO_CUDA_ENTRY STV_DEFAULT"
_Z15sumUnrollSharedPfS_i:
.text._Z15sumUnrollSharedPfS_i:
[----:B------:R-:W-:Y:S01]  /*0000*/  LDC R1, c[0x0][0x37c] ;  /* 0x0000df00ff017b82 */ /* 0x000fe20000000800 */
[----:B------:R-:W0:Y:S07]  /*0010*/  S2R R0, SR_CTAID.X ;  /* 0x0000000000007919 */ /* 0x000e2e0000002500 */
[----:B------:R-:W0:Y:S01]  /*0020*/  LDC R9, c[0x0][0x360] ;  /* 0x0000d800ff097b82 */ /* 0x000e220000000800 */
[----:B------:R-:W1:Y:S01]  /*0030*/  LDCU UR4, c[0x0][0x390] ;  /* 0x00007200ff0477ac */ /* 0x000e620008000800 */
[----:B------:R-:W2:Y:S01]  /*0040*/  S2R R2, SR_TID.X ;  /* 0x0000000000027919 */ /* 0x000ea20000002100 */
[----:B0-----:R-:W-:-:S04]  /*0050*/  IMAD R3, R0, R9, RZ ;  /* 0x0000000900037224 */ /* 0x001fc800078e02ff */
[----:B--2---:R-:W-:-:S05]  /*0060*/  IMAD.IADD R4, R3, 0x1, R2 ;  /* 0x0000000103047824 */ /* 0x004fca00078e0202 */
[----:B-1----:R-:W-:-:S13]  /*0070*/  ISETP.GT.U32.AND P0, PT, R4, UR4, PT ;  /* 0x0000000404007c0c */ /* 0x002fda000bf04070 */
[----:B------:R-:W-:Y:S05]  /*0080*/  @P0 EXIT ;  /* 0x000000000000094d */ /* 0x000fea0003800000 */
[----:B------:R-:W0:Y:S01]  /*0090*/  LDCU.64 UR4, c[0x0][0x388] ;  /* 0x00007100ff0477ac */ /* 0x000e220008000a00 */
[----:B------:R-:W-:Y:S01]  /*00a0*/  IADD3 R3, P0, PT, R3, R2, RZ ;  /* 0x0000000203037210 */ /* 0x000fe20007f1e0ff */
[----:B------:R-:W1:Y:S04]  /*00b0*/  LDCU.64 UR6, c[0x0][0x358] ;  /* 0x00006b00ff0677ac */ /* 0x000e680008000a00 */
[----:B------:R-:W-:Y:S01]  /*00c0*/  IMAD.X R6, RZ, RZ, RZ, P0 ;  /* 0x000000ffff067224 */ /* 0x000fe200000e06ff */
[----:B0-----:R-:W-:-:S04]  /*00d0*/  LEA R4, P0, R3, UR4, 0x2 ;  /* 0x0000000403047c11 */ /* 0x001fc8000f8010ff */
[----:B------:R-:W-:-:S05]  /*00e0*/  LEA.HI.X R5, R3, UR5, R6, 0x2, P0 ;  /* 0x0000000503057c11 */ /* 0x000fca00080f1406 */
[----:B-1----:R-:W2:Y:S01]  /*00f0*/  LDG.E R4, desc[UR6][R4.64] ;  /* 0x0000000604047981 */ /* 0x002ea2000c1e1900 */
[----:B------:R-:W0:Y:S01]  /*0100*/  S2UR UR5, SR_CgaCtaId ;  /* 0x00000000000579c3 */ /* 0x000e220000008800 */
[----:B------:R-:W-:Y:S01]  /*0110*/  UMOV UR4, 0x400 ;  /* 0x0000040000047882 */ /* 0x000fe20000000000 */
[C---:B------:R-:W-:Y:S02]  /*0120*/  ISETP.GT.U32.AND P1, PT, R2.reuse, 0x1ff, PT ;  /* 0x000001ff0200780c */ /* 0x040fe40003f24070 */
[----:B------:R-:W-:Y:S02]  /*0130*/  ISETP.GT.U32.AND P0, PT, R2, 0xff, PT ;  /* 0x000000ff0200780c */ /* 0x000fe40003f04070 */
[C---:B------:R-:W-:Y:S02]  /*0140*/  ISETP.LT.U32.OR P1, PT, R9.reuse, 0x400, P1 ;  /* 0x000004000900780c */ /* 0x040fe40000f21470 */
[----:B------:R-:W-:Y:S01]  /*0150*/  ISETP.LT.U32.OR P0, PT, R9, 0x200, P0 ;  /* 0x000002000900780c */ /* 0x000fe20000701470 */
[----:B0-----:R-:W-:-:S06]  /*0160*/  ULEA UR4, UR5, UR4, 0x18 ;  /* 0x0000000405047291 */ /* 0x001fcc000f8ec0ff */
[----:B------:R-:W-:-:S05]  /*0170*/  LEA R3, R2, UR4, 0x2 ;  /* 0x0000000402037c11 */ /* 0x000fca000f8e10ff */
[----:B--2---:R-:W-:Y:S01]  /*0180*/  STS [R3], R4 ;  /* 0x0000000403007388 */ /* 0x004fe20000000800 */
[----:B------:R-:W-:Y:S06]  /*0190*/  BAR.SYNC.DEFER_BLOCKING 0x0 ;  /* 0x0000000000007b1d */ /* 0x000fec0000010000 */
[----:B------:R-:W-:Y:S04]  /*01a0*/  @!P1 LDS R6, [R3+0x800] ;  /* 0x0008000003069984 */ /* 0x000fe80000000800 */
[----:B------:R-:W0:Y:S02]  /*01b0*/  @!P1 LDS R7, [R3] ;  /* 0x0000000003079984 */ /* 0x000e240000000800 */
[----:B0-----:R-:W-:-:S05]  /*01c0*/  @!P1 FADD R6, R6, R7 ;  /* 0x0000000706069221 */ /* 0x001fca0000000000 */
[----:B------:R-:W-:Y:S01]  /*01d0*/  @!P1 STS [R3], R6 ;  /* 0x0000000603009388 */ /* 0x000fe20000000800 */
[----:B------:R-:W-:Y:S01]  /*01e0*/  BAR.SYNC.DEFER_BLOCKING 0x0 ;  /* 0x0000000000007b1d */ /* 0x000fe20000010000 */
[----:B------:R-:W-:-:S04]  /*01f0*/  ISETP.GT.U32.AND P1, PT, R2, 0x7f, PT ;  /* 0x0000007f0200780c */ /* 0x000fc80003f24070 */
[----:B------:R-:W-:Y:S01]  /*0200*/  ISETP.LT.U32.OR P1, PT, R9, 0x100, P1 ;  /* 0x000001000900780c */ /* 0x000fe20000f21470 */
        /* <DEDUP_REMOVED lines=12> */
[----:B------:R-:W-:-:S05]  /*02d0*/  ISETP.GT.U32.AND P1, PT, R2, 0x1f, PT ;  /* 0x0000001f0200780c */ /* 0x000fca0003f24070 */
[----:B------:R-:W-:Y:S04]  /*02e0*/  @!P0 LDS R5, [R3+0x100] ;  /* 0x0001000003058984 */ /* 0x000fe80000000800 */
[----:B------:R-:W0:Y:S02]  /*02f0*/  @!P0 LDS R6, [R3] ;  /* 0x0000000003068984 */ /* 0x000e240000000800 */
[----:B0-----:R-:W-:-:S05]  /*0300*/  @!P0 FADD R6, R5, R6 ;  /* 0x0000000605068221 */ /* 0x001fca0000000000 */
[----:B------:R0:W-:Y:S01]  /*0310*/  @!P0 STS [R3], R6 ;  /* 0x0000000603008388 */ /* 0x0001e20000000800 */
[----:B------:R-:W-:Y:S06]  /*0320*/  BAR.SYNC.DEFER_BLOCKING 0x0 ;  /* 0x0000000000007b1d */ /* 0x000fec0000010000 */
[----:B------:R-:W-:Y:S05]  /*0330*/  @P1 EXIT ;  /* 0x000000000000194d */ /* 0x000fea0003800000 */
[----:B------:R-:W-:Y:S01]  /*0340*/  LDS R4, [R3+0x80] ;  /* 0x0000800003047984 */ /* 0x000fe20000000800 */
[----:B------:R-:W-:-:S03]  /*0350*/  ISETP.NE.AND P0, PT, R2, RZ, PT ;  /* 0x000000ff0200720c */ /* 0x000fc60003f05270 */
[----:B------:R-:W1:Y:S02]  /*0360*/  LDS R5, [R3] ;  /* 0x0000000003057984 */ /* 0x000e640000000800 */
[----:B-1----:R-:W-:-:S05]  /*0370*/  FADD R4, R4, R5 ;  /* 0x0000000504047221 */ /* 0x002fca0000000000 */
[----:B------:R-:W-:Y:S04]  /*0380*/  STS [R3], R4 ;  /* 0x0000000403007388 */ /* 0x000fe80000000800 */
[----:B------:R-:W-:Y:S04]  /*0390*/  LDS R5, [R3+0x40] ;  /* 0x0000400003057984 */ /* 0x000fe80000000800 */
[----:B0-----:R-:W0:Y:S02]  /*03a0*/  LDS R6, [R3] ;  /* 0x0000000003067984 */ /* 0x001e240000000800 */
[----:B0-----:R-:W-:-:S05]  /*03b0*/  FADD R6, R5, R6 ;  /* 0x0000000605067221 */ /* 0x001fca0000000000 */
[----:B------:R-:W-:Y:S04]  /*03c0*/  STS [R3], R6 ;  /* 0x0000000603007388 */ /* 0x000fe80000000800 */
[----:B------:R-:W-:Y:S04]  /*03d0*/  LDS R5, [R3+0x20] ;  /* 0x0000200003057984 */ /* 0x000fe80000000800 */
[----:B------:R-:W0:Y:S02]  /*03e0*/  LDS R8, [R3] ;  /* 0x0000000003087984 */ /* 0x000e240000000800 */
        /* <DEDUP_REMOVED lines=13> */
[----:B------:R0:W-:Y:S01]  /*04c0*/  STS [R3], R6 ;  /* 0x0000000603007388 */ /* 0x0001e20000000800 */
[----:B------:R-:W-:Y:S05]  /*04d0*/  @P0 EXIT ;  /* 0x000000000000094d */ /* 0x000fea0003800000 */
[----:B------:R-:W1:Y:S01]  /*04e0*/  LDS R5, [UR4] ;  /* 0x00000004ff057984 */ /* 0x000e620008000800 */
[----:B0-----:R-:W0:Y:S02]  /*04f0*/  LDC.64 R2, c[0x0][0x380] ;  /* 0x0000e000ff027b82 */ /* 0x001e240000000a00 */
[----:B0-----:R-:W-:-:S05]  /*0500*/  IMAD.WIDE.U32 R2, R0, 0x4, R2 ;  /* 0x0000000400027825 */ /* 0x001fca00078e0002 */
[----:B-1----:R-:W-:Y:S01]  /*0510*/  STG.E desc[UR6][R2.64], R5 ;  /* 0x0000000502007986 */ /* 0x002fe2000c101906 */
[----:B------:R-:W-:Y:S05]  /*0520*/  EXIT ;  /* 0x000000000000794d */ /* 0x000fea0003800000 */
.L_x_0:
[----:B------:R-:W-:-:S00]  /*0530*/  BRA `(.L_x_0) ;  /* 0xfffffffc00fc7947 */ /* 0x000fc0000383ffff */
[----:B------:R-:W-:-:S00]  /*0540*/  NOP ;  /* 0x0000000000007918 */ /* 0x000fc00000000000 */
        /* <DEDUP_REMOVED lines=11> */
.L_x_11:


//--------------------- .text._Z15sumUnrollGlobalPfS_i --------------------------
	.section	.text._Z15sumUnrollGlobalPfS_i,"ax",@progbits
	.align	128
        .global         _Z15sumUnrollGlobalPfS_i
        .type           _Z15sumUnrollGlobalPfS_i,@function
        .size           _Z15sumUnrollGlobalPfS_i,(.L_x_12 - _Z15sumUnrollGlobalPfS_i)
        .other          _Z15sumUnrollGlobalPfS_i,@"STO_CUDA_ENTRY STV_DEFAULT"
_Z15sumUnrollGlobalPfS_i:
.text._Z15sumUnrollGlobalPfS_i:
[----:B------:R-:W-:Y:S01]  /*0000*/  LDC R1, c[0x0][0x37c] ;  /* 0x0000df00ff017b82 */ /* 0x000fe20000000800 */
[----:B------:R-:W0:Y:S07]  /*0010*/  S2R R0, SR_CTAID.X ;  /* 0x0000000000007919 */ /* 0x000e2e0000002500 */
[----:B------:R-:W0:Y:S01]  /*0020*/  LDC R5, c[0x0][0x360] ;  /* 0x0000d800ff057b82 */ /* 0x000e220000000800 */
[----:B------:R-:W1:Y:S01]  /*0030*/  LDCU UR4, c[0x0][0x390] ;  /* 0x00007200ff0477ac */ /* 0x000e620008000800 */
[----:B------:R-:W2:Y:S01]  /*0040*/  S2R R7, SR_TID.X ;  /* 0x0000000000077919 */ /* 0x000ea20000002100 */
[----:B0-----:R-:W-:-:S05]  /*0050*/  IMAD R4, R0, R5, RZ ;  /* 0x0000000500047224 */ /* 0x001fca00078e02ff */
[----:B--2---:R-:W-:-:S04]  /*0060*/  IADD3 R2, PT, PT, R4, R7, RZ ;  /* 0x0000000704027210 */ /* 0x004fc80007ffe0ff */
[----:B-1----:R-:W-:-:S13]  /*0070*/  ISETP.GT.U32.AND P0, PT, R2, UR4, PT ;  /* 0x0000000402007c0c */ /* 0x002fda000bf04070 */
[----:B------:R-:W-:Y:S05]  /*0080*/  @P0 EXIT ;  /* 0x000000000000094d */ /* 0x000fea0003800000 */
[----:B------:R-:W0:Y:S01]  /*0090*/  LDC.64 R2, c[0x0][0x388] ;  /* 0x0000e200ff027b82 */ /* 0x000e220000000a00 */
[C---:B------:R-:W-:Y:S01]  /*00a0*/  ISETP.GT.U32.AND P2, PT, R7.reuse, 0x1ff, PT ;  /* 0x000001ff0700780c */ /* 0x040fe20003f44070 */
[----:B------:R-:W1:Y:S01]  /*00b0*/  LDCU.64 UR4, c[0x0][0x358] ;  /* 0x00006b00ff0477ac */ /* 0x000e620008000a00 */
[----:B------:R-:W-:Y:S01]  /*00c0*/  ISETP.GT.U32.AND P3, PT, R7, 0xff, PT ;  /* 0x000000ff0700780c */ /* 0x000fe20003f64070 */
[----:B------:R-:W-:Y:S01]  /*00d0*/  BSSY.RECONVERGENT B0, `(.L_x_1) ;  /* 0x000000f000007945 */ /* 0x000fe20003800200 */
[----:B------:R-:W-:Y:S02]  /*00e0*/  ISETP.LT.U32.OR P2, PT, R5, 0x400, P2 ;  /* 0x000004000500780c */ /* 0x000fe40001741470 */
[C---:B------:R-:W-:Y:S02]  /*00f0*/  ISETP.GT.U32.AND P1, PT, R7.reuse, 0x7f, PT ;  /* 0x0000007f0700780c */ /* 0x040fe40003f24070 */
[----:B------:R-:W-:Y:S02]  /*0100*/  ISETP.GT.U32.AND P0, PT, R7, 0x3f, PT ;  /* 0x0000003f0700780c */ /* 0x000fe40003f04070 */
[----:B------:R-:W-:-:S02]  /*0110*/  ISETP.LT.U32.OR P3, PT, R5, 0x200, P3 ;  /* 0x000002000500780c */ /* 0x000fc40001f61470 */
[C---:B------:R-:W-:Y:S02]  /*0120*/  ISETP.LT.U32.OR P1, PT, R5.reuse, 0x100, P1 ;  /* 0x000001000500780c */ /* 0x040fe40000f21470 */
[----:B------:R-:W-:Y:S02]  /*0130*/  ISETP.LT.U32.OR P0, PT, R5, 0x80, P0 ;  /* 0x000000800500780c */ /* 0x000fe40000701470 */
[----:B------:R-:W-:Y:S01]  /*0140*/  ISETP.GT.U32.AND P4, PT, R7, 0x1f, PT ;  /* 0x0000001f0700780c */ /* 0x000fe20003f84070 */
[----:B0-----:R-:W-:-:S04]  /*0150*/  IMAD.WIDE.U32 R2, R4, 0x4, R2 ;  /* 0x0000000404027825 */ /* 0x001fc800078e0002 */
[----:B------:R-:W-:Y:S01]  /*0160*/  IMAD.WIDE.U32 R4, R7, 0x4, R2 ;  /* 0x0000000407047825 */ /* 0x000fe200078e0002 */
[----:B-1----:R-:W-:Y:S07]  /*0170*/  @P2 BRA `(.L_x_2) ;  /* 0x0000000000102947 */ /* 0x002fee0003800000 */
[----:B------:R-:W2:Y:S04]  /*0180*/  LDG.E R6, desc[UR4][R4.64+0x800] ;  /* 0x0008000404067981 */ /* 0x000ea8000c1e1900 */
[----:B------:R-:W2:Y:S02]  /*0190*/  LDG.E R9, desc[UR4][R4.64] ;  /* 0x0000000404097981 */ /* 0x000ea4000c1e1900 */
[----:B--2---:R-:W-:-:S05]  /*01a0*/  FADD R9, R6, R9 ;  /* 0x0000000906097221 */ /* 0x004fca0000000000 */
[----:B------:R0:W-:Y:S02]  /*01b0*/  STG.E desc[UR4][R4.64], R9 ;  /* 0x0000000904007986 */ /* 0x0001e4000c101904 */
.L_x_2:
[----:B------:R-:W-:Y:S05]  /*01c0*/  BSYNC.RECONVERGENT B0 ;  /* 0x0000000000007941 */ /* 0x000fea0003800200 */
.L_x_1:
[----:B------:R-:W-:Y:S06]  /*01d0*/  BAR.SYNC.DEFER_BLOCKING 0x0 ;  /* 0x0000000000007b1d */ /* 0x000fec0000010000 */
[----:B------:R-:W-:Y:S04]  /*01e0*/  BSSY.RECONVERGENT B0, `(.L_x_3) ;  /* 0x0000006000007945 */ /* 0x000fe80003800200 */
[----:B------:R-:W-:Y:S05]  /*01f0*/  @P3 BRA `(.L_x_4) ;  /* 0x0000000000103947 */ /* 0x000fea0003800000 */
[----:B------:R-:W2:Y:S04]  /*0200*/  LDG.E R6, desc[UR4][R4.64+0x400] ;  /* 0x0004000404067981 */ /* 0x000ea8000c1e1900 */
[----:B0-----:R-:W2:Y:S02]  /*0210*/  LDG.E R9, desc[UR4][R4.64] ;  /* 0x0000000404097981 */ /* 0x001ea4000c1e1900 */
[----:B--2---:R-:W-:-:S05]  /*0220*/  FADD R9, R6, R9 ;  /* 0x0000000906097221 */ /* 0x004fca0000000000 */
[----:B------:R1:W-:Y:S02]  /*0230*/  STG.E desc[UR4][R4.64], R9 ;  /* 0x0000000904007986 */ /* 0x0003e4000c101904 */
.L_x_4:
[----:B------:R-:W-:Y:S05]  /*0240*/  BSYNC.RECONVERGENT B0 ;  /* 0x0000000000007941 */ /* 0x000fea0003800200 */
.L_x_3:
[----:B------:R-:W-:Y:S06]  /*0250*/  BAR.SYNC.DEFER_BLOCKING 0x0 ;  /* 0x0000000000007b1d */ /* 0x000fec0000010000 */
[----:B------:R-:W-:Y:S04]  /*0260*/  BSSY.RECONVERGENT B0, `(.L_x_5) ;  /* 0x0000006000007945 */ /* 0x000fe80003800200 */
[----:B------:R-:W-:Y:S05]  /*0270*/  @P1 BRA `(.L_x_6) ;  /* 0x0000000000101947 */ /* 0x000fea0003800000 */
[----:B------:R-:W2:Y:S04]  /*0280*/  LDG.E R6, desc[UR4][R4.64+0x200] ;  /* 0x0002000404067981 */ /* 0x000ea8000c1e1900 */
[----:B01----:R-:W2:Y:S02]  /*0290*/  LDG.E R9, desc[UR4][R4.64] ;  /* 0x0000000404097981 */ /* 0x003ea4000c1e1900 */
[----:B--2---:R-:W-:-:S05]  /*02a0*/  FADD R9, R6, R9 ;  /* 0x0000000906097221 */ /* 0x004fca0000000000 */
[----:B------:R2:W-:Y:S02]  /*02b0*/  STG.E desc[UR4][R4.64], R9 ;  /* 0x0000000904007986 */ /* 0x0005e4000c101904 */
.L_x_6:
[----:B------:R-:W-:Y:S05]  /*02c0*/  BSYNC.RECONVERGENT B0 ;  /* 0x0000000000007941 */ /* 0x000fea0003800200 */
.L_x_5:
[----:B------:R-:W-:Y:S06]  /*02d0*/  BAR.SYNC.DEFER_BLOCKING 0x0 ;  /* 0x0000000000007b1d */ /* 0x000fec0000010000 */
[----:B------:R-:W-:Y:S04]  /*02e0*/  BSSY.RECONVERGENT B0, `(.L_x_7) ;  /* 0x0000006000007945 */ /* 0x000fe80003800200 */
[----:B------:R-:W-:Y:S05]  /*02f0*/  @P0 BRA `(.L_x_8) ;  /* 0x0000000000100947 */ /* 0x000fea0003800000 */
[----:B------:R-:W3:Y:S04]  /*0300*/  LDG.E R6, desc[UR4][R4.64+0x100] ;  /* 0x0001000404067981 */ /* 0x000ee8000c1e1900 */
[----:B012---:R-:W3:Y:S02]  /*0310*/  LDG.E R9, desc[UR4][R4.64] ;  /* 0x0000000404097981 */ /* 0x007ee4000c1e1900 */
[----:B---3--:R-:W-:-:S05]  /*0320*/  FADD R9, R6, R9 ;  /* 0x0000000906097221 */ /* 0x008fca0000000000 */
[----:B------:R3:W-:Y:S02]  /*0330*/  STG.E desc[UR4][R4.64], R9 ;  /* 0x0000000904007986 */ /* 0x0007e4000c101904 */
.L_x_8:
[----:B------:R-:W-:Y:S05]  /*0340*/  BSYNC.RECONVERGENT B0 ;  /* 0x0000000000007941 */ /* 0x000fea0003800200 */
.L_x_7:
[----:B------:R-:W-:Y:S06]  /*0350*/  BAR.SYNC.DEFER_BLOCKING 0x0 ;  /* 0x0000000000007b1d */ /* 0x000fec0000010000 */
[----:B------:R-:W-:Y:S05]  /*0360*/  @P4 EXIT ;  /* 0x000000000000494d */ /* 0x000fea0003800000 */
[----:B------:R-:W4:Y:S04]  /*0370*/  LDG.E.STRONG.SYS R6, desc[UR4][R4.64+0x80] ;  /* 0x0000800404067981 */ /* 0x000f28000c1f5900 */
[----:B0123--:R-:W4:Y:S02]  /*0380*/  LDG.E.STRONG.SYS R9, desc[UR4][R4.64] ;  /* 0x0000000404097981 */ /* 0x00ff24000c1f5900 */
[----:B----4-:R-:W-:-:S05]  /*0390*/  FADD R9, R6, R9 ;  /* 0x0000000906097221 */ /* 0x010fca0000000000 */
[----:B------:R0:W-:Y:S04]  /*03a0*/  STG.E.STRONG.SYS desc[UR4][R4.64], R9 ;  /* 0x0000000904007986 */ /* 0x0001e8000c115904 */
[----:B------:R-:W2:Y:S04]  /*03b0*/  LDG.E.STRONG.SYS R6, desc[UR4][R4.64+0x40] ;  /* 0x0000400404067981 */ /* 0x000ea8000c1f5900 */
[----:B------:R-:W2:Y:S02]  /*03c0*/  LDG.E.STRONG.SYS R11, desc[UR4][R4.64] ;  /* 0x00000004040b7981 */ /* 0x000ea4000c1f5900 */
[----:B--2---:R-:W-:-:S05]  /*03d0*/  FADD R11, R6, R11 ;  /* 0x0000000b060b7221 */ /* 0x004fca0000000000 */
[----:B------:R1:W-:Y:S04]  /*03e0*/  STG.E.STRONG.SYS desc[UR4][R4.64], R11 ;  /* 0x0000000b04007986 */ /* 0x0003e8000c115904 */
[----:B------:R-:W2:Y:S04]  /*03f0*/  LDG.E.STRONG.SYS R6, desc[UR4][R4.64+0x20] ;  /* 0x0000200404067981 */ /* 0x000ea8000c1f5900 */
[----:B------:R-:W2:Y:S02]  /*0400*/  LDG.E.STRONG.SYS R13, desc[UR4][R4.64] ;  /* 0x00000004040d7981 */ /* 0x000ea4000c1f5900 */
[----:B--2---:R-:W-:-:S05]  /*0410*/  FADD R13, R6, R13 ;  /* 0x0000000d060d7221 */ /* 0x004fca0000000000 */
[----:B------:R2:W-:Y:S04]  /*0420*/  STG.E.STRONG.SYS desc[UR4][R4.64], R13 ;  /* 0x0000000d04007986 */ /* 0x0005e8000c115904 */
[----:B------:R-:W3:Y:S04]  /*0430*/  LDG.E.STRONG.SYS R6, desc[UR4][R4.64+0x10] ;  /* 0x0000100404067981 */ /* 0x000ee8000c1f5900 */
[----:B------:R-:W3:Y:S02]  /*0440*/  LDG.E.STRONG.SYS R15, desc[UR4][R4.64] ;  /* 0x00000004040f7981 */ /* 0x000ee4000c1f5900 */
[----:B---3--:R-:W-:-:S05]  /*0450*/  FADD R15, R6, R15 ;  /* 0x0000000f060f7221 */ /* 0x008fca0000000000 */
[----:B------:R2:W-:Y:S04]  /*0460*/  STG.E.STRONG.SYS desc[UR4][R4.64], R15 ;  /* 0x0000000f04007986 */ /* 0x0005e8000c115904 */
[----:B------:R-:W3:Y:S04]  /*0470*/  LDG.E.STRONG.SYS R6, desc[UR4][R4.64+0x8] ;  /* 0x0000080404067981 */ /* 0x000ee8000c1f5900 */
[----:B0-----:R-:W3:Y:S02]  /*0480*/  LDG.E.STRONG.SYS R9, desc[UR4][R4.64] ;  /* 0x0000000404097981 */ /* 0x001ee4000c1f5900 */
[----:B---3--:R-:W-:-:S05]  /*0490*/  FADD R9, R6, R9 ;  /* 0x0000000906097221 */ /* 0x008fca0000000000 */
[----:B------:R2:W-:Y:S04]  /*04a0*/  STG.E.STRONG.SYS desc[UR4][R4.64], R9 ;  /* 0x0000000904007986 */ /* 0x0005e8000c115904 */
[----:B------:R-:W3:Y:S04]  /*04b0*/  LDG.E.STRONG.SYS R6, desc[UR4][R4.64+0x4] ;  /* 0x0000040404067981 */ /* 0x000ee8000c1f5900 */
[----:B-1----:R-:W3:Y:S01]  /*04c0*/  LDG.E.STRONG.SYS R11, desc[UR4][R4.64] ;  /* 0x00000004040b7981 */ /* 0x002ee2000c1f5900 */
[----:B------:R-:W-:Y:S01]  /*04d0*/  ISETP.NE.AND P0, PT, R7, RZ, PT ;  /* 0x000000ff0700720c */ /* 0x000fe20003f05270 */
[----:B---3--:R-:W-:-:S05]  /*04e0*/  FADD R11, R6, R11 ;  /* 0x0000000b060b7221 */ /* 0x008fca0000000000 */
[----:B------:R2:W-:Y:S07]  /*04f0*/  STG.E.STRONG.SYS desc[UR4][R4.64], R11 ;  /* 0x0000000b04007986 */ /* 0x0005ee000c115904 */
[----:B------:R-:W-:Y:S05]  /*0500*/  @P0 EXIT ;  /* 0x000000000000094d */ /* 0x000fea0003800000 */
[----:B------:R-:W3:Y:S01]  /*0510*/  LDG.E R3, desc[UR4][R2.64] ;  /* 0x0000000402037981 */ /* 0x000ee2000c1e1900 */
[----:B--2---:R-:W0:Y:S02]  /*0520*/  LDC.64 R4, c[0x0][0x380] ;  /* 0x0000e000ff047b82 */ /* 0x004e240000000a00 */
[----:B0-----:R-:W-:-:S05]  /*0530*/  IMAD.WIDE.U32 R4, R0, 0x4, R4 ;  /* 0x0000000400047825 */ /* 0x001fca00078e0004 */
[----:B---3--:R-:W-:Y:S01]  /*0540*/  STG.E desc[UR4][R4.64], R3 ;  /* 0x0000000304007986 */ /* 0x008fe2000c101904 */
[----:B------:R-:W-:Y:S05]  /*0550*/  EXIT ;  /* 0x000000000000794d */ /* 0x000fea0003800000 */
.L_x_9:
        /* <DEDUP_REMOVED lines=10> */
.L_x_12:


//--------------------- .text._Z6warmUpPfS_i      --------------------------
	.section	.text._Z6warmUpPfS_i,"ax",@progbits
	.align	128
        .global         _Z6warmUpPfS_i
        .type           _Z6warmUpPfS_i,@function
        .size           _Z6warmUpPfS_i,(.L_x_13 - _Z6warmUpPfS_i)
        .other          _Z6warmUpPfS_i,@"STO_CUDA_ENTRY STV_DEFAULT"
_Z6warmUpPfS_i:
.text._Z6warmUpPfS_i:
[----:B------:R-:W-:Y:S01]  /*0000*/  LDC R1, c[0x0][0x37c] ;  /* 0x0000df00ff017b82 */ /* 0x000fe20000000800 */
[----:B------:R-:W0:Y:S02]  /*0010*/  S2R R0, SR_TID.X ;  /* 0x0000000000007919 */ /* 0x000e240000002100 */
[----:B0-----:R-:W-:-:S13]  /*0020*/  ISETP.NE.AND P0, PT, R0, RZ, PT ;  /* 0x000000ff0000720c */ /* 0x001fda0003f05270 */
[----:B------:R-:W-:Y:S05]  /*0030*/  @P0 EXIT ;  /* 0x000000000000094d */ /* 0x000fea0003800000 */
[----:B------:R-:W0:Y:S01]  /*0040*/  S2R R7, SR_CTAID.X ;  /* 0x0000000000077919 */ /* 0x000e220000002500 */
[----:B------:R-:W0:Y:S01]  /*0050*/  LDC R0, c[0x0][0x360] ;  /* 0x0000d800ff007b82 */ /* 0x000e220000000800 */
[----:B------:R-:W1:Y:S07]  /*0060*/  LDCU.64 UR4, c[0x0][0x358] ;  /* 0x00006b00ff0477ac */ /* 0x000e6e0008000a00 */
[----:B------:R-:W2:Y:S01]  /*0070*/  LDC.64 R2, c[0x0][0x388] ;  /* 0x0000e200ff027b82 */ /* 0x000ea20000000a00 */
[----:B0-----:R-:W-:-:S04]  /*0080*/  IMAD R5, R7, R0, RZ ;  /* 0x0000000007057224 */ /* 0x001fc800078e02ff */
[----:B--2---:R-:W-:-:S03]  /*0090*/  IMAD.WIDE.U32 R2, R5, 0x4, R2 ;  /* 0x0000000405027825 */ /* 0x004fc600078e0002 */
[----:B------:R-:W0:Y:S03]  /*00a0*/  LDC.64 R4, c[0x0][0x380] ;  /* 0x0000e000ff047b82 */ /* 0x000e260000000a00 */
[----:B-1----:R-:W2:Y:S01]  /*00b0*/  LDG.E R3, desc[UR4][R2.64] ;  /* 0x0000000402037981 */ /* 0x002ea2000c1e1900 */
[----:B0-----:R-:W-:-:S05]  /*00c0*/  IMAD.WIDE.U32 R4, R7, 0x4, R4 ;  /* 0x0000000407047825 */ /* 0x001fca00078e0004 */
[----:B--2---:R-:W-:Y:S01]  /*00d0*/  STG.E desc[UR4][R4.64], R3 ;  /* 0x0000000304007986 */ /* 0x004fe2000c101904 */
[----:B------:R-:W-:Y:S05]  /*00e0*/  EXIT ;  /* 0x000000000000794d */ /* 0x000fea0003800000 */
.L_x_10:
        /* <DEDUP_REMOVED lines=9> */
.L_x_13:


//--------------------- .nv.shared._Z15sumUnrollSharedPfS_i --------------------------
	.section	.nv.shared._Z15sumUnrollSharedPfS_i,"aw",@nobits
	.sectionflags	@""
	.align	4
.nv.shared._Z15sumUnrollSharedPfS_i:
	.zero		1536


//--------------------- .nv.shared.reserved.0     --------------------------
	.section	.nv.shared.reserved.0,"aw",@nobits
	.weak		__nv_reservedSMEM_offset_0_alias
	.size		__nv_reservedSMEM_offset_0_alias, 0, 64
	.other		__nv_reservedSMEM_offset_0_alias,@"STO_CUDA_RESERVED_SHARED STV_DEFAULT"
__nv_reservedSMEM_offset_0_alias:
	.zero		0
	.zero		64


//--------------------- .nv.constant0._Z15sumUnrollSharedPfS_i --------------------------
	.section	.nv.constant0._Z15sumUnrollSharedPfS_i,"a",@progbits
	.sectionflags	@""
	.align	4
.nv.constant0._Z15sumUnrollSharedPfS_i:
	.zero		916


//--------------------- .nv.constant0._Z15sumUnrollGlobalPfS_i --------------------------
	.section	.nv.constant0._Z15sumUnrollGlobalPfS_i,"a",@progbits
	.sectionflags	@""
	.align	4
.nv.constant0._Z15sumUnrollGlobalPfS_i:
	.zero		916


//--------------------- .nv.constant0._Z6warmUpPfS_i --------------------------
	.section	.nv.constant0._Z6warmUpPfS_i,"a",@progbits
	.sectionflags	@""
	.align	4
.nv.constant0._Z6warmUpPfS_i:
	.zero		916


//--------------------- SYMBOLS --------------------------

	.type		.nv.reservedSmem.offset0,@object
	.size		.nv.reservedSmem.offset0,0x4
	.type		.nv.reservedSmem.cap,@object
	.size		.nv.reservedSmem.cap,0x4
